	.headerflags	@"EF_CUDA_TEXMODE_UNIFIED EF_CUDA_64BIT_ADDRESS EF_CUDA_ACCELERATORS EF_CUDA_SM90 EF_CUDA_VIRTUAL_SM(EF_CUDA_SM90)"
	.elftype	@"ET_EXEC"


//--------------------- .nv.info                  --------------------------
	.section	.nv.info,"",@"SHT_CUDA_INFO"
	.align	4


	//----- nvinfo : EIATTR_REGCOUNT
	.align		4
        /*0000*/ 	.byte	0x04, 0x2f
        /*0002*/ 	.short	(.L_3 - .L_2)
	.align		4
.L_2:
        /*0004*/ 	.word	index@(triton_poi_fused__native_batch_norm_legit_no_training_convolution_hardtanh_45)
        /*0008*/ 	.word	0x0000001f


	//----- nvinfo : EIATTR_MIN_STACK_SIZE
	.align		4
.L_3:
        /*000c*/ 	.byte	0x04, 0x12
        /*000e*/ 	.short	(.L_5 - .L_4)
	.align		4
.L_4:
        /*0010*/ 	.word	index@(triton_poi_fused__native_batch_norm_legit_no_training_convolution_hardtanh_45)
        /*0014*/ 	.word	0x00000000


	//----- nvinfo : EIATTR_FRAME_SIZE
	.align		4
.L_5:
        /*0018*/ 	.byte	0x04, 0x11
        /*001a*/ 	.short	(.L_7 - .L_6)
	.align		4
.L_6:
        /*001c*/ 	.word	index@(triton_poi_fused__native_batch_norm_legit_no_training_convolution_hardtanh_45)
        /*0020*/ 	.word	0x00000000


	//----- nvinfo : EIATTR_MIN_STACK_SIZE
	.align		4
.L_7:
        /*0024*/ 	.byte	0x04, 0x12
        /*0026*/ 	.short	(.L_9 - .L_8)
	.align		4
.L_8:
        /*0028*/ 	.word	index@(triton_poi_fused__native_batch_norm_legit_no_training_convolution_hardtanh_45)
        /*002c*/ 	.word	0x00000000
.L_9:


//--------------------- .nv.info.triton_poi_fused__native_batch_norm_legit_no_training_convolution_hardtanh_45 --------------------------
	.section	.nv.info.triton_poi_fused__native_batch_norm_legit_no_training_convolution_hardtanh_45,"",@"SHT_CUDA_INFO"
	.sectionflags	@""
	.align	4


	//----- nvinfo : EIATTR_CUDA_API_VERSION
	.align		4
        /*0000*/ 	.byte	0x04, 0x37
        /*0002*/ 	.short	(.L_11 - .L_10)
.L_10:
        /*0004*/ 	.word	0x0000007c


	//----- nvinfo : EIATTR_KPARAM_INFO
	.align		4
.L_11:
        /*0008*/ 	.byte	0x04, 0x17
        /*000a*/ 	.short	(.L_13 - .L_12)
.L_12:
        /*000c*/ 	.word	0x00000000
        /*0010*/ 	.short	0x0007
        /*0012*/ 	.short	0x0038
        /*0014*/ 	.byte	0x00, 0xf0, 0x11, 0x00


	//----- nvinfo : EIATTR_KPARAM_INFO
	.align		4
.L_13:
        /*0018*/ 	.byte	0x04, 0x17
        /*001a*/ 	.short	(.L_15 - .L_14)
.L_14:
        /*001c*/ 	.word	0x00000000
        /*0020*/ 	.short	0x0006
        /*0022*/ 	.short	0x0030
        /*0024*/ 	.byte	0x00, 0xf4, 0x21, 0x00


	//----- nvinfo : EIATTR_KPARAM_INFO
	.align		4
.L_15:
        /*0028*/ 	.byte	0x04, 0x17
        /*002a*/ 	.short	(.L_17 - .L_16)
.L_16:
        /*002c*/ 	.word	0x00000000
        /*0030*/ 	.short	0x0005
        /*0032*/ 	.short	0x0028
        /*0034*/ 	.byte	0x00, 0xf4, 0x21, 0x00


	//----- nvinfo : EIATTR_KPARAM_INFO
	.align		4
.L_17:
        /*0038*/ 	.byte	0x04, 0x17
        /*003a*/ 	.short	(.L_19 - .L_18)
.L_18:
        /*003c*/ 	.word	0x00000000
        /*0040*/ 	.short	0x0004
        /*0042*/ 	.short	0x0020
        /*0044*/ 	.byte	0x00, 0xf4, 0x21, 0x00


	//----- nvinfo : EIATTR_KPARAM_INFO
	.align		4
.L_19:
        /*0048*/ 	.byte	0x04, 0x17
        /*004a*/ 	.short	(.L_21 - .L_20)
.L_20:
        /*004c*/ 	.word	0x00000000
        /*0050*/ 	.short	0x0003
        /*0052*/ 	.short	0x0018
        /*0054*/ 	.byte	0x00, 0xf4, 0x21, 0x00


	//----- nvinfo : EIATTR_KPARAM_INFO
	.align		4
.L_21:
        /*0058*/ 	.byte	0x04, 0x17
        /*005a*/ 	.short	(.L_23 - .L_22)
.L_22:
        /*005c*/ 	.word	0x00000000
        /*0060*/ 	.short	0x0002
        /*0062*/ 	.short	0x0010
        /*0064*/ 	.byte	0x00, 0xf4, 0x21, 0x00


	//----- nvinfo : EIATTR_KPARAM_INFO
	.align		4
.L_23:
        /*0068*/ 	.byte	0x04, 0x17
        /*006a*/ 	.short	(.L_25 - .L_24)
.L_24:
        /*006c*/ 	.word	0x00000000
        /*0070*/ 	.short	0x0001
        /*0072*/ 	.short	0x0008
        /*0074*/ 	.byte	0x00, 0xf4, 0x21, 0x00


	//----- nvinfo : EIATTR_KPARAM_INFO
	.align		4
.L_25:
        /*0078*/ 	.byte	0x04, 0x17
        /*007a*/ 	.short	(.L_27 - .L_26)
.L_26:
        /*007c*/ 	.word	0x00000000
        /*0080*/ 	.short	0x0000
        /*0082*/ 	.short	0x0000
        /*0084*/ 	.byte	0x00, 0xf4, 0x21, 0x00


	//----- nvinfo : EIATTR_SPARSE_MMA_MASK
	.align		4
.L_27:
        /*0088*/ 	.byte	0x03, 0x50
        /*008a*/ 	.short	0x0000


	//----- nvinfo : EIATTR_MAXREG_COUNT
	.align		4
        /*008c*/ 	.byte	0x03, 0x1b
        /*008e*/ 	.short	0x00ff


	//----- nvinfo : EIATTR_EXIT_INSTR_OFFSETS
	.align		4
        /*0090*/ 	.byte	0x04, 0x1c
        /*0092*/ 	.short	(.L_29 - .L_28)


	//   ....[0]....
.L_28:
        /*0094*/ 	.word	0x000005f0


	//   ....[1]....
        /*0098*/ 	.word	0x00000610


	//----- nvinfo : EIATTR_REQNTID
	.align		4
.L_29:
        /*009c*/ 	.byte	0x04, 0x10
        /*009e*/ 	.short	(.L_31 - .L_30)
.L_30:
        /*00a0*/ 	.word	0x00000080
        /*00a4*/ 	.word	0x00000001
        /*00a8*/ 	.word	0x00000001


	//----- nvinfo : EIATTR_CBANK_PARAM_SIZE
	.align		4
.L_31:
        /*00ac*/ 	.byte	0x03, 0x19
        /*00ae*/ 	.short	0x003c


	//----- nvinfo : EIATTR_PARAM_CBANK
	.align		4
        /*00b0*/ 	.byte	0x04, 0x0a
        /*00b2*/ 	.short	(.L_33 - .L_32)
	.align		4
.L_32:
        /*00b4*/ 	.word	index@(.nv.constant0.triton_poi_fused__native_batch_norm_legit_no_training_convolution_hardtanh_45)
        /*00b8*/ 	.short	0x0210
        /*00ba*/ 	.short	0x003c


	//----- nvinfo : EIATTR_SW_WAR
	.align		4
.L_33:
        /*00bc*/ 	.byte	0x04, 0x36
        /*00be*/ 	.short	(.L_35 - .L_34)
.L_34:
        /*00c0*/ 	.word	0x00000008
.L_35:


//--------------------- .nv.callgraph             --------------------------
	.section	.nv.callgraph,"",@"SHT_CUDA_CALLGRAPH"
	.align	4
	.sectionentsize	8
	.align		4
        /*0000*/ 	.word	0x00000000
	.align		4
        /*0004*/ 	.word	0xffffffff
	.align		4
        /*0008*/ 	.word	0x00000000
	.align		4
        /*000c*/ 	.word	0xfffffffe
	.align		4
        /*0010*/ 	.word	0x00000000
	.align		4
        /*0014*/ 	.word	0xfffffffd
	.align		4
        /*0018*/ 	.word	0x00000000
	.align		4
        /*001c*/ 	.word	0xfffffffc


//--------------------- .nv.constant4             --------------------------
	.section	.nv.constant4,"a",@progbits
	.align	8
	.align		8
.nv.constant4:
        /*0000*/ 	.dword	_$_str
	.align		8
        /*0008*/ 	.dword	_$_str_$_2


//--------------------- .text.triton_poi_fused__native_batch_norm_legit_no_training_convolution_hardtanh_45 --------------------------
	.section	.text.triton_poi_fused__native_batch_norm_legit_no_training_convolution_hardtanh_45,"ax",@progbits
	.align	128
        .global         triton_poi_fused__native_batch_norm_legit_no_training_convolution_hardtanh_45
        .type           triton_poi_fused__native_batch_norm_legit_no_training_convolution_hardtanh_45,@function
        .size           triton_poi_fused__native_batch_norm_legit_no_training_convolution_hardtanh_45,(.L_x_1 - triton_poi_fused__native_batch_norm_legit_no_training_convolution_hardtanh_45)
        .other          triton_poi_fused__native_batch_norm_legit_no_training_convolution_hardtanh_45,@"STO_CUDA_ENTRY STV_DEFAULT"
triton_poi_fused__native_batch_norm_legit_no_training_convolution_hardtanh_45:
.text.triton_poi_fused__native_batch_norm_legit_no_training_convolution_hardtanh_45:
[----:B------:R-:W0:Y:S01]  /*0000*/  LDC R1, c[0x0][0x28] ;  /* 0x00000a00ff017b82 */ /* 0x000e220000000800 */
[----:B------:R-:W1:Y:S07]  /*0010*/  S2R R0, SR_TID.X ;  /* 0x0000000000007919 */ /* 0x000e6e0000002100 */
[----:B------:R-:W2:Y:S01]  /*0020*/  LDC.64 R2, c[0x0][0x228] ;  /* 0x00008a00ff027b82 */ /* 0x000ea20000000a00 */
[----:B------:R-:W-:Y:S01]  /*0030*/  CS2R R18, SRZ ;  /* 0x0000000000127805 */ /* 0x000fe2000001ff00 */
[----:B------:R-:W-:Y:S01]  /*0040*/  ULDC.64 UR4, c[0x0][0x208] ;  /* 0x0000820000047ab9 */ /* 0x000fe20000000a00 */
[----:B------:R-:W3:Y:S05]  /*0050*/  S2R R17, SR_CTAID.X ;  /* 0x0000000000117919 */ /* 0x000eea0000002500 */
[----:B------:R-:W4:Y:S08]  /*0060*/  LDC.64 R10, c[0x0][0x218] ;  /* 0x00008600ff0a7b82 */ /* 0x000f300000000a00 */
[----:B------:R-:W5:Y:S08]  /*0070*/  LDC.64 R14, c[0x0][0x210] ;  /* 0x00008400ff0e7b82 */ /* 0x000f700000000a00 */
[----:B------:R-:W4:Y:S01]  /*0080*/  LDC.64 R8, c[0x0][0x220] ;  /* 0x00008800ff087b82 */ /* 0x000f220000000a00 */
[----:B-1----:R-:W-:-:S04]  /*0090*/  SHF.L.U32 R0, R0, 0x1, RZ ;  /* 0x0000000100007819 */ /* 0x002fc800000006ff */
[----:B------:R-:W-:-:S04]  /*00a0*/  LOP3.LUT R0, R0, 0xfe, RZ, 0xc0, !PT ;  /* 0x000000fe00007812 */ /* 0x000fc800078ec0ff */
[----:B---3--:R-:W-:-:S04]  /*00b0*/  LEA R17, R17, R0, 0x8 ;  /* 0x0000000011117211 */ /* 0x008fc800078e40ff */
[----:B------:R-:W-:Y:S01]  /*00c0*/  IADD3 R23, R17, 0x1, RZ ;  /* 0x0000000111177810 */ /* 0x000fe20007ffe0ff */
[C---:B------:R-:W-:Y:S01]  /*00d0*/  IMAD.HI R0, R17.reuse, 0x3a196b1f, RZ ;  /* 0x3a196b1f11007827 */ /* 0x040fe200078e02ff */
[----:B------:R-:W-:-:S03]  /*00e0*/  ISETP.GE.AND P0, PT, R17, 0x2340, PT ;  /* 0x000023401100780c */ /* 0x000fc60003f06270 */
[----:B------:R-:W-:Y:S01]  /*00f0*/  IMAD.HI R4, R23, 0x3a196b1f, RZ ;  /* 0x3a196b1f17047827 */ /* 0x000fe200078e02ff */
[----:B------:R-:W-:-:S04]  /*0100*/  SHF.R.U32.HI R5, RZ, 0x1f, R0 ;  /* 0x0000001fff057819 */ /* 0x000fc80000011600 */
[----:B------:R-:W-:Y:S02]  /*0110*/  LEA.HI.SX32 R0, R0, R5, 0x1b ;  /* 0x0000000500007211 */ /* 0x000fe400078fdaff */
[----:B------:R-:W-:-:S03]  /*0120*/  SHF.R.U32.HI R5, RZ, 0x1f, R4 ;  /* 0x0000001fff057819 */ /* 0x000fc60000011604 */
[----:B------:R-:W-:Y:S01]  /*0130*/  IMAD R25, R0, -0x8d, R17 ;  /* 0xffffff7300197824 */ /* 0x000fe200078e0211 */
[----:B------:R-:W-:Y:S01]  /*0140*/  LEA.HI.SX32 R4, R4, R5, 0x1b ;  /* 0x0000000504047211 */ /* 0x000fe200078fdaff */
[----:B------:R-:W-:Y:S02]  /*0150*/  HFMA2.MMA R0, -RZ, RZ, 0, 0 ;  /* 0x00000000ff007435 */ /* 0x000fe400000001ff */
[----:B--2---:R-:W-:-:S04]  /*0160*/  IMAD.WIDE R6, R25, 0x4, R2 ;  /* 0x0000000419067825 */ /* 0x004fc800078e0202 */
[----:B------:R-:W-:Y:S01]  /*0170*/  IMAD R23, R4, -0x8d, R23 ;  /* 0xffffff7304177824 */ /* 0x000fe200078e0217 */
[----:B------:R1:W2:Y:S01]  /*0180*/  @!P0 LDG.E.EL R18, desc[UR4][R6.64] ;  /* 0x0000000406128981 */ /* 0x0002a2000c2e1900 */
[----:B------:R-:W3:Y:S02]  /*0190*/  LDC.64 R4, c[0x0][0x238] ;  /* 0x00008e00ff047b82 */ /* 0x000ee40000000a00 */
[----:B------:R-:W-:-:S05]  /*01a0*/  IMAD.WIDE R12, R23, 0x4, R2 ;  /* 0x00000004170c7825 */ /* 0x000fca00078e0202 */
[----:B------:R5:W2:Y:S01]  /*01b0*/  @!P0 LDG.E.EL R0, desc[UR4][R12.64] ;  /* 0x000000040c008981 */ /* 0x000aa2000c2e1900 */
[----:B------:R-:W3:Y:S01]  /*01c0*/  LDC.64 R2, c[0x0][0x230] ;  /* 0x00008c00ff027b82 */ /* 0x000ee20000000a00 */
[----:B------:R-:W-:Y:S01]  /*01d0*/  CS2R R20, SRZ ;  /* 0x0000000000147805 */ /* 0x000fe2000001ff00 */
[----:B----4-:R-:W-:Y:S01]  /*01e0*/  IMAD.WIDE R26, R25, 0x4, R10 ;  /* 0x00000004191a7825 */ /* 0x010fe200078e020a */
[----:B-1----:R-:W-:-:S03]  /*01f0*/  CS2R R6, SRZ ;  /* 0x0000000000067805 */ /* 0x002fc6000001ff00 */
[----:B------:R-:W-:Y:S01]  /*0200*/  IMAD.WIDE R10, R23, 0x4, R10 ;  /* 0x00000004170a7825 */ /* 0x000fe200078e020a */
[----:B------:R-:W-:Y:S01]  /*0210*/  MOV R16, RZ ;  /* 0x000000ff00107202 */ /* 0x000fe20000000f00 */
[----:B------:R3:W4:Y:S02]  /*0220*/  @!P0 LDG.E.EL R21, desc[UR4][R26.64] ;  /* 0x000000041a158981 */ /* 0x000724000c2e1900 */
[----:B-----5:R-:W-:Y:S02]  /*0230*/  IMAD.WIDE R14, R17, 0x4, R14 ;  /* 0x00000004110e7825 */ /* 0x020fe400078e020e */
[----:B------:R1:W5:Y:S02]  /*0240*/  @!P0 LDG.E.EL R20, desc[UR4][R10.64] ;  /* 0x000000040a148981 */ /* 0x000364000c2e1900 */
[--C-:B0-----:R-:W-:Y:S02]  /*0250*/  IMAD.WIDE R12, R25, 0x4, R8.reuse ;  /* 0x00000004190c7825 */ /* 0x101fe400078e0208 */
[----:B------:R-:W4:Y:S02]  /*0260*/  @!P0 LDG.E.64 R6, desc[UR4][R14.64] ;  /* 0x000000040e068981 */ /* 0x000f24000c1e1b00 */
[----:B------:R-:W-:Y:S01]  /*0270*/  IMAD.WIDE R8, R23, 0x4, R8 ;  /* 0x0000000417087825 */ /* 0x000fe200078e0208 */
[----:B------:R-:W-:Y:S01]  /*0280*/  HFMA2.MMA R28, -RZ, RZ, 0, 0 ;  /* 0x00000000ff1c7435 */ /* 0x000fe200000001ff */
[----:B------:R-:W4:Y:S02]  /*0290*/  @!P0 LDG.E.EL R19, desc[UR4][R12.64] ;  /* 0x000000040c138981 */ /* 0x000f24000c2e1900 */
[----:B---3--:R-:W-:-:S02]  /*02a0*/  IMAD.WIDE R26, R25, 0x4, R2 ;  /* 0x00000004191a7825 */ /* 0x008fc400078e0202 */
[----:B------:R-:W3:Y:S01]  /*02b0*/  @!P0 LDG.E.EL R16, desc[UR4][R8.64] ;  /* 0x0000000408108981 */ /* 0x000ee2000c2e1900 */
[----:B-1----:R-:W-:Y:S01]  /*02c0*/  MOV R11, RZ ;  /* 0x000000ff000b7202 */ /* 0x002fe20000000f00 */
[----:B------:R-:W-:-:S03]  /*02d0*/  IMAD.WIDE R24, R25, 0x4, R4 ;  /* 0x0000000419187825 */ /* 0x000fc600078e0204 */
[----:B------:R-:W3:Y:S01]  /*02e0*/  @!P0 LDG.E.EL R28, desc[UR4][R26.64] ;  /* 0x000000041a1c8981 */ /* 0x000ee2000c2e1900 */
[----:B------:R-:W-:-:S04]  /*02f0*/  IMAD.WIDE R2, R23, 0x4, R2 ;  /* 0x0000000417027825 */ /* 0x000fc800078e0202 */
[----:B------:R-:W-:Y:S01]  /*0300*/  IMAD.WIDE R4, R23, 0x4, R4 ;  /* 0x0000000417047825 */ /* 0x000fe200078e0204 */
[----:B------:R-:W-:-:S04]  /*0310*/  CS2R R22, SRZ ;  /* 0x0000000000167805 */ /* 0x000fc8000001ff00 */
[----:B------:R-:W3:Y:S04]  /*0320*/  @!P0 LDG.E.EL R11, desc[UR4][R4.64] ;  /* 0x00000004040b8981 */ /* 0x000ee8000c2e1900 */
[----:B------:R-:W3:Y:S04]  /*0330*/  @!P0 LDG.E.EL R23, desc[UR4][R24.64] ;  /* 0x0000000418178981 */ /* 0x000ee8000c2e1900 */
[----:B------:R0:W3:Y:S02]  /*0340*/  @!P0 LDG.E.EL R22, desc[UR4][R2.64] ;  /* 0x0000000402168981 */ /* 0x0000e4000c2e1900 */
[----:B0-----:R-:W-:Y:S01]  /*0350*/  HFMA2.MMA R2, -RZ, RZ, 1.625, 0 ;  /* 0x3e800000ff027435 */ /* 0x001fe200000001ff */
[----:B--2---:R-:W-:-:S04]  /*0360*/  FADD R18, R18, 9.9999997473787516356e-06 ;  /* 0x3727c5ac12127421 */ /* 0x004fc80000000000 */
[----:B------:R-:W0:Y:S01]  /*0370*/  MUFU.SQRT R8, R18 ;  /* 0x0000001200087308 */ /* 0x000e220000002000 */
[----:B------:R-:W-:-:S07]  /*0380*/  FADD R0, R0, 9.9999997473787516356e-06 ;  /* 0x3727c5ac00007421 */ /* 0x000fce0000000000 */
[----:B------:R-:W1:Y:S01]  /*0390*/  MUFU.SQRT R9, R0 ;  /* 0x0000000000097308 */ /* 0x000e620000002000 */
[C---:B0-----:R-:W-:Y:S02]  /*03a0*/  FSETP.GT.AND P1, PT, R8.reuse, 8.50705917302346158658e+37, PT ;  /* 0x7e8000000800780b */ /* 0x041fe40003f24000 */
[----:B------:R-:W-:Y:S02]  /*03b0*/  FSETP.GEU.AND P3, PT, R8, 1.175494350822287508e-38, PT ;  /* 0x008000000800780b */ /* 0x000fe40003f6e000 */
[C---:B-1----:R-:W-:Y:S02]  /*03c0*/  FSETP.GT.AND P2, PT, R9.reuse, 8.50705917302346158658e+37, PT ;  /* 0x7e8000000900780b */ /* 0x042fe40003f44000 */
[----:B------:R-:W-:-:S07]  /*03d0*/  FSETP.GEU.AND P4, PT, R9, 1.175494350822287508e-38, PT ;  /* 0x008000000900780b */ /* 0x000fce0003f8e000 */
[----:B------:R-:W-:-:S04]  /*03e0*/  @P1 FMUL R8, R8, 0.25 ;  /* 0x3e80000008081820 */ /* 0x000fc80000400000 */
[----:B------:R-:W-:Y:S01]  /*03f0*/  @!P3 FMUL R8, R8, 16777216 ;  /* 0x4b8000000808b820 */ /* 0x000fe20000400000 */
[----:B------:R-:W-:-:S04]  /*0400*/  @P2 FMUL R9, R9, 0.25 ;  /* 0x3e80000009092820 */ /* 0x000fc80000400000 */
[----:B------:R-:W-:Y:S01]  /*0410*/  @!P4 FMUL R9, R9, 16777216 ;  /* 0x4b8000000909c820 */ /* 0x000fe20000400000 */
[----:B------:R-:W0:Y:S01]  /*0420*/  MUFU.RCP R8, R8 ;  /* 0x0000000800087308 */ /* 0x000e220000001000 */
[----:B------:R-:W-:-:S07]  /*0430*/  FSEL R3, R2, 1, P1 ;  /* 0x3f80000002037808 */ /* 0x000fce0000800000 */
[----:B------:R-:W1:Y:S01]  /*0440*/  MUFU.RCP R9, R9 ;  /* 0x0000000900097308 */ /* 0x000e620000001000 */
[----:B------:R-:W-:Y:S01]  /*0450*/  FSEL R2, R2, 1, P2 ;  /* 0x3f80000002027808 */ /* 0x000fe20001000000 */
[----:B------:R-:W-:Y:S01]  /*0460*/  @!P3 FMUL R3, R3, 16777216 ;  /* 0x4b8000000303b820 */ /* 0x000fe20000400000 */
[----:B----4-:R-:W-:Y:S01]  /*0470*/  FADD R6, R21, R6 ;  /* 0x0000000615067221 */ /* 0x010fe20000000000 */
[----:B-----5:R-:W-:Y:S02]  /*0480*/  FADD R7, R20, R7 ;  /* 0x0000000714077221 */ /* 0x020fe40000000000 */
[----:B------:R-:W-:Y:S01]  /*0490*/  @!P4 FMUL R2, R2, 16777216 ;  /* 0x4b8000000202c820 */ /* 0x000fe20000400000 */
[----:B0-----:R-:W-:Y:S01]  /*04a0*/  FMUL R0, R8, R3 ;  /* 0x0000000308007220 */ /* 0x001fe20000400000 */
[----:B------:R-:W-:Y:S01]  /*04b0*/  FADD R19, R6, -R19 ;  /* 0x8000001306137221 */ /* 0x000fe20000000000 */
[----:B---3--:R-:W-:Y:S01]  /*04c0*/  FADD R16, R7, -R16 ;  /* 0x8000001007107221 */ /* 0x008fe20000000000 */
[----:B-1----:R-:W-:-:S02]  /*04d0*/  FMUL R3, R9, R2 ;  /* 0x0000000209037220 */ /* 0x002fc40000400000 */
[----:B------:R-:W-:Y:S02]  /*04e0*/  FMUL R0, R19, R0 ;  /* 0x0000000013007220 */ /* 0x000fe40000400000 */
[----:B------:R-:W-:Y:S02]  /*04f0*/  FMUL R16, R16, R3 ;  /* 0x0000000310107220 */ /* 0x000fe40000400000 */
[----:B------:R-:W-:Y:S01]  /*0500*/  FFMA R0, R0, R28, R23 ;  /* 0x0000001c00007223 */ /* 0x000fe20000000017 */
[----:B------:R-:W0:Y:S01]  /*0510*/  LDC.64 R2, c[0x0][0x240] ;  /* 0x00009000ff027b82 */ /* 0x000e220000000a00 */
[----:B------:R-:W-:-:S03]  /*0520*/  FFMA R11, R16, R22, R11 ;  /* 0x00000016100b7223 */ /* 0x000fc6000000000b */
[C---:B------:R-:W-:Y:S02]  /*0530*/  FSETP.GTU.AND P1, PT, R0.reuse, RZ, PT ;  /* 0x000000ff0000720b */ /* 0x040fe40003f2c000 */
[C---:B------:R-:W-:Y:S02]  /*0540*/  FSETP.GTU.AND P2, PT, R11.reuse, RZ, PT ;  /* 0x000000ff0b00720b */ /* 0x040fe40003f4c000 */
[----:B------:R-:W-:Y:S02]  /*0550*/  FSEL R10, R0, RZ, P1 ;  /* 0x000000ff000a7208 */ /* 0x000fe40000800000 */
[----:B------:R-:W-:Y:S02]  /*0560*/  FSEL R11, R11, RZ, P2 ;  /* 0x000000ff0b0b7208 */ /* 0x000fe40001000000 */
[C---:B------:R-:W-:Y:S02]  /*0570*/  FSETP.GEU.AND P1, PT, R10.reuse, 6, PT ;  /* 0x40c000000a00780b */ /* 0x040fe40003f2e000 */
[----:B------:R-:W-:Y:S01]  /*0580*/  FSETP.GEU.AND P2, PT, R11, 6, PT ;  /* 0x40c000000b00780b */ /* 0x000fe20003f4e000 */
[----:B------:R1:W-:Y:S01]  /*0590*/  @!P0 STG.E.64 desc[UR4][R14.64], R6 ;  /* 0x000000060e008986 */ /* 0x0003e2000c101b04 */
[----:B------:R-:W-:-:S02]  /*05a0*/  FSETP.NAN.AND P3, PT, R10, R10, PT ;  /* 0x0000000a0a00720b */ /* 0x000fc40003f68000 */
[----:B------:R-:W-:Y:S01]  /*05b0*/  FSETP.NAN.AND P4, PT, R11, R11, PT ;  /* 0x0000000b0b00720b */ /* 0x000fe20003f88000 */
[----:B0-----:R-:W-:-:S06]  /*05c0*/  IMAD.WIDE R2, R17, 0x4, R2 ;  /* 0x0000000411027825 */ /* 0x001fcc00078e0202 */
[----:B------:R-:W-:Y:S02]  /*05d0*/  @P1 SEL R10, R10, 0x40c00000, P3 ;  /* 0x40c000000a0a1807 */ /* 0x000fe40001800000 */
[----:B------:R-:W-:Y:S01]  /*05e0*/  @P2 SEL R11, R11, 0x40c00000, P4 ;  /* 0x40c000000b0b2807 */ /* 0x000fe20002000000 */
[----:B------:R-:W-:Y:S06]  /*05f0*/  @P0 EXIT ;  /* 0x000000000000094d */ /* 0x000fec0003800000 */
[----:B------:R-:W-:Y:S01]  /*0600*/  STG.E.64 desc[UR4][R2.64], R10 ;  /* 0x0000000a02007986 */ /* 0x000fe2000c101b04 */
[----:B------:R-:W-:Y:S05]  /*0610*/  EXIT ;  /* 0x000000000000794d */ /* 0x000fea0003800000 */
.L_x_0:
[----:B------:R-:W-:-:S00]  /*0620*/  BRA `(.L_x_0) ;  /* 0xfffffffc00fc7947 */ /* 0x000fc0000383ffff */
[----:B------:R-:W-:-:S00]  /*0630*/  NOP ;  /* 0x0000000000007918 */ /* 0x000fc00000000000 */
        /* <DEDUP_REMOVED lines=12> */
.L_x_1:


//--------------------- .nv.global.init           --------------------------
	.section	.nv.global.init,"aw",@progbits
.nv.global.init:
	.type		_$_str,@object
	.size		_$_str,(_$_str_$_2 - _$_str)
_$_str:
        /*0000*/ 	.byte	0x5f, 0x5f, 0x43, 0x55, 0x44, 0x41, 0x5f, 0x46, 0x54, 0x5a, 0x00
	.type		_$_str_$_2,@object
	.size		_$_str_$_2,(.L_1 - _$_str_$_2)
_$_str_$_2:
        /*000b*/ 	.byte	0x5f, 0x5f, 0x43, 0x55, 0x44, 0x41, 0x5f, 0x50, 0x52, 0x45, 0x43, 0x5f, 0x53, 0x51, 0x52, 0x54
        /*001b*/ 	.byte	0x00
.L_1:


//--------------------- .nv.constant0.triton_poi_fused__native_batch_norm_legit_no_training_convolution_hardtanh_45 --------------------------
	.section	.nv.constant0.triton_poi_fused__native_batch_norm_legit_no_training_convolution_hardtanh_45,"a",@progbits
	.sectionflags	@""
	.align	4
.nv.constant0.triton_poi_fused__native_batch_norm_legit_no_training_convolution_hardtanh_45:
	.zero		588
